	.headerflags	@"EF_CUDA_TEXMODE_UNIFIED EF_CUDA_64BIT_ADDRESS EF_CUDA_ACCELERATORS EF_CUDA_SM90 EF_CUDA_VIRTUAL_SM(EF_CUDA_SM90)"
	.elftype	@"ET_EXEC"


//--------------------- .nv.info                  --------------------------
	.section	.nv.info,"",@"SHT_CUDA_INFO"
	.align	4


	//----- nvinfo : EIATTR_REGCOUNT
	.align		4
        /*0000*/ 	.byte	0x04, 0x2f
        /*0002*/ 	.short	(.L_1 - .L_0)
	.align		4
.L_0:
        /*0004*/ 	.word	index@(triton_poi_fused_cat_26)
        /*0008*/ 	.word	0x0000000a


	//----- nvinfo : EIATTR_MIN_STACK_SIZE
	.align		4
.L_1:
        /*000c*/ 	.byte	0x04, 0x12
        /*000e*/ 	.short	(.L_3 - .L_2)
	.align		4
.L_2:
        /*0010*/ 	.word	index@(triton_poi_fused_cat_26)
        /*0014*/ 	.word	0x00000000


	//----- nvinfo : EIATTR_FRAME_SIZE
	.align		4
.L_3:
        /*0018*/ 	.byte	0x04, 0x11
        /*001a*/ 	.short	(.L_5 - .L_4)
	.align		4
.L_4:
        /*001c*/ 	.word	index@(triton_poi_fused_cat_26)
        /*0020*/ 	.word	0x00000000


	//----- nvinfo : EIATTR_MIN_STACK_SIZE
	.align		4
.L_5:
        /*0024*/ 	.byte	0x04, 0x12
        /*0026*/ 	.short	(.L_7 - .L_6)
	.align		4
.L_6:
        /*0028*/ 	.word	index@(triton_poi_fused_cat_26)
        /*002c*/ 	.word	0x00000000
.L_7:


//--------------------- .nv.info.triton_poi_fused_cat_26 --------------------------
	.section	.nv.info.triton_poi_fused_cat_26,"",@"SHT_CUDA_INFO"
	.sectionflags	@""
	.align	4


	//----- nvinfo : EIATTR_CUDA_API_VERSION
	.align		4
        /*0000*/ 	.byte	0x04, 0x37
        /*0002*/ 	.short	(.L_9 - .L_8)
.L_8:
        /*0004*/ 	.word	0x0000007c


	//----- nvinfo : EIATTR_KPARAM_INFO
	.align		4
.L_9:
        /*0008*/ 	.byte	0x04, 0x17
        /*000a*/ 	.short	(.L_11 - .L_10)
.L_10:
        /*000c*/ 	.word	0x00000000
        /*0010*/ 	.short	0x0002
        /*0012*/ 	.short	0x0010
        /*0014*/ 	.byte	0x00, 0xf0, 0x11, 0x00


	//----- nvinfo : EIATTR_KPARAM_INFO
	.align		4
.L_11:
        /*0018*/ 	.byte	0x04, 0x17
        /*001a*/ 	.short	(.L_13 - .L_12)
.L_12:
        /*001c*/ 	.word	0x00000000
        /*0020*/ 	.short	0x0001
        /*0022*/ 	.short	0x0008
        /*0024*/ 	.byte	0x00, 0xf4, 0x21, 0x00


	//----- nvinfo : EIATTR_KPARAM_INFO
	.align		4
.L_13:
        /*0028*/ 	.byte	0x04, 0x17
        /*002a*/ 	.short	(.L_15 - .L_14)
.L_14:
        /*002c*/ 	.word	0x00000000
        /*0030*/ 	.short	0x0000
        /*0032*/ 	.short	0x0000
        /*0034*/ 	.byte	0x00, 0xf4, 0x21, 0x00


	//----- nvinfo : EIATTR_SPARSE_MMA_MASK
	.align		4
.L_15:
        /*0038*/ 	.byte	0x03, 0x50
        /*003a*/ 	.short	0x0000


	//----- nvinfo : EIATTR_MAXREG_COUNT
	.align		4
        /*003c*/ 	.byte	0x03, 0x1b
        /*003e*/ 	.short	0x00ff


	//----- nvinfo : EIATTR_EXIT_INSTR_OFFSETS
	.align		4
        /*0040*/ 	.byte	0x04, 0x1c
        /*0042*/ 	.short	(.L_17 - .L_16)


	//   ....[0]....
.L_16:
        /*0044*/ 	.word	0x00000120


	//----- nvinfo : EIATTR_REQNTID
	.align		4
.L_17:
        /*0048*/ 	.byte	0x04, 0x10
        /*004a*/ 	.short	(.L_19 - .L_18)
.L_18:
        /*004c*/ 	.word	0x00000080
        /*0050*/ 	.word	0x00000001
        /*0054*/ 	.word	0x00000001


	//----- nvinfo : EIATTR_CBANK_PARAM_SIZE
	.align		4
.L_19:
        /*0058*/ 	.byte	0x03, 0x19
        /*005a*/ 	.short	0x0014


	//----- nvinfo : EIATTR_PARAM_CBANK
	.align		4
        /*005c*/ 	.byte	0x04, 0x0a
        /*005e*/ 	.short	(.L_21 - .L_20)
	.align		4
.L_20:
        /*0060*/ 	.word	index@(.nv.constant0.triton_poi_fused_cat_26)
        /*0064*/ 	.short	0x0210
        /*0066*/ 	.short	0x0014


	//----- nvinfo : EIATTR_SW_WAR
	.align		4
.L_21:
        /*0068*/ 	.byte	0x04, 0x36
        /*006a*/ 	.short	(.L_23 - .L_22)
.L_22:
        /*006c*/ 	.word	0x00000008
.L_23:


//--------------------- .nv.callgraph             --------------------------
	.section	.nv.callgraph,"",@"SHT_CUDA_CALLGRAPH"
	.align	4
	.sectionentsize	8
	.align		4
        /*0000*/ 	.word	0x00000000
	.align		4
        /*0004*/ 	.word	0xffffffff
	.align		4
        /*0008*/ 	.word	0x00000000
	.align		4
        /*000c*/ 	.word	0xfffffffe
	.align		4
        /*0010*/ 	.word	0x00000000
	.align		4
        /*0014*/ 	.word	0xfffffffd
	.align		4
        /*0018*/ 	.word	0x00000000
	.align		4
        /*001c*/ 	.word	0xfffffffc


//--------------------- .text.triton_poi_fused_cat_26 --------------------------
	.section	.text.triton_poi_fused_cat_26,"ax",@progbits
	.align	128
        .global         triton_poi_fused_cat_26
        .type           triton_poi_fused_cat_26,@function
        .size           triton_poi_fused_cat_26,(.L_x_1 - triton_poi_fused_cat_26)
        .other          triton_poi_fused_cat_26,@"STO_CUDA_ENTRY STV_DEFAULT"
triton_poi_fused_cat_26:
.text.triton_poi_fused_cat_26:
[----:B------:R-:W-:Y:S01]  /*0000*/  LDC R1, c[0x0][0x28] ;  /* 0x00000a00ff017b82 */ /* 0x000fe20000000800 */
[----:B------:R-:W1:Y:S07]  /*0010*/  S2R R0, SR_TID.X ;  /* 0x0000000000007919 */ /* 0x000e6e0000002100 */
[----:B------:R-:W2:Y:S01]  /*0020*/  LDC.64 R2, c[0x0][0x210] ;  /* 0x00008400ff027b82 */ /* 0x000ea20000000a00 */
[----:B------:R-:W-:Y:S01]  /*0030*/  ULDC.64 UR4, c[0x0][0x208] ;  /* 0x0000820000047ab9 */ /* 0x000fe20000000a00 */
[----:B------:R-:W3:Y:S06]  /*0040*/  S2R R7, SR_CTAID.X ;  /* 0x0000000000077919 */ /* 0x000eec0000002500 */
[----:B------:R-:W4:Y:S01]  /*0050*/  LDC.64 R4, c[0x0][0x218] ;  /* 0x00008600ff047b82 */ /* 0x000f220000000a00 */
[----:B-1----:R-:W-:-:S05]  /*0060*/  LOP3.LUT R0, R0, 0x7f, RZ, 0xc0, !PT ;  /* 0x0000007f00007812 */ /* 0x002fca00078ec0ff */
[----:B---3--:R-:W-:-:S04]  /*0070*/  IMAD R7, R7, 0x80, R0 ;  /* 0x0000008007077824 */ /* 0x008fc800078e0200 */
[----:B--2---:R-:W-:-:S06]  /*0080*/  IMAD.WIDE R2, R7, 0x4, R2 ;  /* 0x0000000407027825 */ /* 0x004fcc00078e0202 */
[----:B------:R-:W2:Y:S01]  /*0090*/  LDG.E R3, desc[UR4][R2.64] ;  /* 0x0000000402037981 */ /* 0x000ea2000c1e1900 */
[----:B------:R-:W-:-:S04]  /*00a0*/  SHF.R.S32.HI R0, RZ, 0x1f, R7 ;  /* 0x0000001fff007819 */ /* 0x000fc80000011407 */
[----:B------:R-:W-:-:S05]  /*00b0*/  LEA.HI R0, R0, R7, RZ, 0x8 ;  /* 0x0000000700007211 */ /* 0x000fca00078f40ff */
[C---:B------:R-:W-:Y:S01]  /*00c0*/  IMAD.SHL.U32 R6, R0.reuse, 0x2, RZ ;  /* 0x0000000200067824 */ /* 0x040fe200078e00ff */
[----:B------:R-:W-:-:S04]  /*00d0*/  LOP3.LUT R0, R0, 0xffffff00, RZ, 0xc0, !PT ;  /* 0xffffff0000007812 */ /* 0x000fc800078ec0ff */
[----:B------:R-:W-:-:S04]  /*00e0*/  LOP3.LUT R6, R6, 0xfffffe00, RZ, 0xc0, !PT ;  /* 0xfffffe0006067812 */ /* 0x000fc800078ec0ff */
[----:B------:R-:W-:-:S05]  /*00f0*/  IADD3 R7, R6, R7, -R0 ;  /* 0x0000000706077210 */ /* 0x000fca0007ffe800 */
[----:B----4-:R-:W-:-:S05]  /*0100*/  IMAD.WIDE R4, R7, 0x4, R4 ;  /* 0x0000000407047825 */ /* 0x010fca00078e0204 */
[----:B--2---:R-:W-:Y:S01]  /*0110*/  STG.E desc[UR4][R4.64], R3 ;  /* 0x0000000304007986 */ /* 0x004fe2000c101904 */
[----:B------:R-:W-:Y:S05]  /*0120*/  EXIT ;  /* 0x000000000000794d */ /* 0x000fea0003800000 */
.L_x_0:
[----:B------:R-:W-:-:S00]  /*0130*/  BRA `(.L_x_0) ;  /* 0xfffffffc00fc7947 */ /* 0x000fc0000383ffff */
[----:B------:R-:W-:-:S00]  /*0140*/  NOP ;  /* 0x0000000000007918 */ /* 0x000fc00000000000 */
        /* <DEDUP_REMOVED lines=11> */
.L_x_1:


//--------------------- .nv.constant0.triton_poi_fused_cat_26 --------------------------
	.section	.nv.constant0.triton_poi_fused_cat_26,"a",@progbits
	.sectionflags	@""
	.align	4
.nv.constant0.triton_poi_fused_cat_26:
	.zero		548
